//
// Generated by NVIDIA NVVM Compiler
//
// Compiler Build ID: CL-36424714
// Cuda compilation tools, release 13.0, V13.0.88
// Based on NVVM 20.0.0
//

.version 9.0
.target sm_100
.address_size 64

	// .globl	_Z17add_shared_memoryiPdS_
.extern .shared .align 16 .b8 sharedData[];

.visible .entry _Z17add_shared_memoryiPdS_(
	.param .u32 _Z17add_shared_memoryiPdS__param_0,
	.param .u64 .ptr .align 1 _Z17add_shared_memoryiPdS__param_1,
	.param .u64 .ptr .align 1 _Z17add_shared_memoryiPdS__param_2
)
{
	.reg .b32 	%r<13>;
	.reg .b64 	%rd<8>;
	.reg .b64 	%fd<5>;

	ld.param.u32 	%r1, [_Z17add_shared_memoryiPdS__param_0];
	ld.param.u64 	%rd1, [_Z17add_shared_memoryiPdS__param_1];
	ld.param.u64 	%rd2, [_Z17add_shared_memoryiPdS__param_2];
	cvta.to.global.u64 	%rd3, %rd2;
	cvta.to.global.u64 	%rd4, %rd1;
	mov.u32 	%r2, %tid.x;
	mov.u32 	%r3, %ntid.x;
	mov.u32 	%r4, %ctaid.x;
	mad.lo.s32 	%r5, %r3, %r4, %r2;
	min.s32 	%r6, %r1, 36;
	rem.s32 	%r7, %r5, %r6;
	mul.wide.s32 	%rd5, %r5, 8;
	add.s64 	%rd6, %rd4, %rd5;
	ld.global.f64 	%fd1, [%rd6];
	shl.b32 	%r8, %r7, 3;
	mov.u32 	%r9, sharedData;
	add.s32 	%r10, %r9, %r8;
	st.shared.f64 	[%r10], %fd1;
	add.s64 	%rd7, %rd3, %rd5;
	ld.global.f64 	%fd2, [%rd7];
	shl.b32 	%r11, %r6, 3;
	add.s32 	%r12, %r10, %r11;
	add.f64 	%fd3, %fd1, %fd2;
	st.shared.f64 	[%r12], %fd3;
	bar.sync 	0;
	ld.shared.f64 	%fd4, [%r12];
	st.global.f64 	[%rd7], %fd4;
	ret;

}
	// .globl	_Z20add_2d_thread_blocksiPdS_
.visible .entry _Z20add_2d_thread_blocksiPdS_(
	.param .u32 _Z20add_2d_thread_blocksiPdS__param_0,
	.param .u64 .ptr .align 1 _Z20add_2d_thread_blocksiPdS__param_1,
	.param .u64 .ptr .align 1 _Z20add_2d_thread_blocksiPdS__param_2
)
{


	ret;

}
	// .globl	_Z38add_shared_memory_and_2d_thread_blocksiPdS_
.visible .entry _Z38add_shared_memory_and_2d_thread_blocksiPdS_(
	.param .u32 _Z38add_shared_memory_and_2d_thread_blocksiPdS__param_0,
	.param .u64 .ptr .align 1 _Z38add_shared_memory_and_2d_thread_blocksiPdS__param_1,
	.param .u64 .ptr .align 1 _Z38add_shared_memory_and_2d_thread_blocksiPdS__param_2
)
{


	ret;

}


// ===== COMPILED SASS (sm_100) =====

	.target	sm_100

	.elftype	@"ET_EXEC"


//--------------------- .note.nv.tkinfo           --------------------------
	.section	.note.nv.tkinfo,"",@"SHT_NOTE"
	.sectionflags	@"SHF_NOTE_NV_TKINFO"
	.tkinfo
        /*0018*/ 	.word	0x00000002
        /*0030*/ 	.string	""
        /*0030*/ 	.string	"ptxas"
        /*0030*/ 	.string	"Cuda compilation tools, release 13.0, V13.0.88"
        /*0030*/ 	.string	"Build cuda_13.0.r13.0/compiler.36424714_0"
        /*0030*/ 	.string	"-arch sm_100 -m 64 "



//--------------------- .note.nv.cuinfo           --------------------------
	.section	.note.nv.cuinfo,"",@"SHT_NOTE"
	.sectionflags	@"SHF_NOTE_NV_CUINFO"
        /*0018*/ 	.short	0x0002
        /*001a*/ 	.short	0x0064
        /*001c*/ 	.short	0x0082
	.zero		2


//--------------------- .nv.info                  --------------------------
	.section	.nv.info,"",@"SHT_CUDA_INFO"
	.align	4


	//----- nvinfo : EIATTR_REGCOUNT
	.align		4
        /*0000*/ 	.byte	0x04, 0x2f
        /*0002*/ 	.short	(.L_1 - .L_0)
	.align		4
.L_0:
        /*0004*/ 	.word	index@(_Z17add_shared_memoryiPdS_)
        /*0008*/ 	.word	0x00000012


	//----- nvinfo : EIATTR_FRAME_SIZE
	.align		4
.L_1:
        /*000c*/ 	.byte	0x04, 0x11
        /*000e*/ 	.short	(.L_3 - .L_2)
	.align		4
.L_2:
        /*0010*/ 	.word	index@(_Z17add_shared_memoryiPdS_)
        /*0014*/ 	.word	0x00000000


	//----- nvinfo : EIATTR_REGCOUNT
	.align		4
.L_3:
        /*0018*/ 	.byte	0x04, 0x2f
        /*001a*/ 	.short	(.L_5 - .L_4)
	.align		4
.L_4:
        /*001c*/ 	.word	index@(_Z20add_2d_thread_blocksiPdS_)
        /*0020*/ 	.word	0x00000004


	//----- nvinfo : EIATTR_FRAME_SIZE
	.align		4
.L_5:
        /*0024*/ 	.byte	0x04, 0x11
        /*0026*/ 	.short	(.L_7 - .L_6)
	.align		4
.L_6:
        /*0028*/ 	.word	index@(_Z20add_2d_thread_blocksiPdS_)
        /*002c*/ 	.word	0x00000000


	//----- nvinfo : EIATTR_REGCOUNT
	.align		4
.L_7:
        /*0030*/ 	.byte	0x04, 0x2f
        /*0032*/ 	.short	(.L_9 - .L_8)
	.align		4
.L_8:
        /*0034*/ 	.word	index@(_Z38add_shared_memory_and_2d_thread_blocksiPdS_)
        /*0038*/ 	.word	0x00000004


	//----- nvinfo : EIATTR_FRAME_SIZE
	.align		4
.L_9:
        /*003c*/ 	.byte	0x04, 0x11
        /*003e*/ 	.short	(.L_11 - .L_10)
	.align		4
.L_10:
        /*0040*/ 	.word	index@(_Z38add_shared_memory_and_2d_thread_blocksiPdS_)
        /*0044*/ 	.word	0x00000000


	//----- nvinfo : EIATTR_MIN_STACK_SIZE
	.align		4
.L_11:
        /*0048*/ 	.byte	0x04, 0x12
        /*004a*/ 	.short	(.L_13 - .L_12)
	.align		4
.L_12:
        /*004c*/ 	.word	index@(_Z38add_shared_memory_and_2d_thread_blocksiPdS_)
        /*0050*/ 	.word	0x00000000


	//----- nvinfo : EIATTR_MIN_STACK_SIZE
	.align		4
.L_13:
        /*0054*/ 	.byte	0x04, 0x12
        /*0056*/ 	.short	(.L_15 - .L_14)
	.align		4
.L_14:
        /*0058*/ 	.word	index@(_Z20add_2d_thread_blocksiPdS_)
        /*005c*/ 	.word	0x00000000


	//----- nvinfo : EIATTR_MIN_STACK_SIZE
	.align		4
.L_15:
        /*0060*/ 	.byte	0x04, 0x12
        /*0062*/ 	.short	(.L_17 - .L_16)
	.align		4
.L_16:
        /*0064*/ 	.word	index@(_Z17add_shared_memoryiPdS_)
        /*0068*/ 	.word	0x00000000
.L_17:


//--------------------- .nv.compat                --------------------------
	.section	.nv.compat,"",@"SHT_CUDA_COMPAT_INFO"
	.align	4
        /*0000*/ 	.byte	0x02, 0x09, 0x00, 0x00, 0x02, 0x02, 0x01, 0x00, 0x02, 0x05, 0x05, 0x00, 0x03, 0x07, 0x01, 0x01
        /*0010*/ 	.byte	0x02, 0x03, 0x00, 0x00, 0x02, 0x06, 0x01, 0x00, 0x04, 0x0b, 0x08, 0x00, 0x01, 0x00, 0x00, 0x00
        /*0020*/ 	.byte	0x00, 0x00, 0x00, 0x00


//--------------------- .nv.info._Z38add_shared_memory_and_2d_thread_blocksiPdS_ --------------------------
	.section	.nv.info._Z38add_shared_memory_and_2d_thread_blocksiPdS_,"",@"SHT_CUDA_INFO"
	.sectionflags	@""
	.align	4


	//----- nvinfo : EIATTR_CUDA_API_VERSION
	.align		4
        /*0000*/ 	.byte	0x04, 0x37
        /*0002*/ 	.short	(.L_19 - .L_18)
.L_18:
        /*0004*/ 	.word	0x00000082


	//----- nvinfo : EIATTR_KPARAM_INFO
	.align		4
.L_19:
        /*0008*/ 	.byte	0x04, 0x17
        /*000a*/ 	.short	(.L_21 - .L_20)
.L_20:
        /*000c*/ 	.word	0x00000000
        /*0010*/ 	.short	0x0002
        /*0012*/ 	.short	0x0010
        /*0014*/ 	.byte	0x00, 0xf5, 0x21, 0x00


	//----- nvinfo : EIATTR_KPARAM_INFO
	.align		4
.L_21:
        /*0018*/ 	.byte	0x04, 0x17
        /*001a*/ 	.short	(.L_23 - .L_22)
.L_22:
        /*001c*/ 	.word	0x00000000
        /*0020*/ 	.short	0x0001
        /*0022*/ 	.short	0x0008
        /*0024*/ 	.byte	0x00, 0xf5, 0x21, 0x00


	//----- nvinfo : EIATTR_KPARAM_INFO
	.align		4
.L_23:
        /*0028*/ 	.byte	0x04, 0x17
        /*002a*/ 	.short	(.L_25 - .L_24)
.L_24:
        /*002c*/ 	.word	0x00000000
        /*0030*/ 	.short	0x0000
        /*0032*/ 	.short	0x0000
        /*0034*/ 	.byte	0x00, 0xf0, 0x11, 0x00


	//----- nvinfo : EIATTR_SPARSE_MMA_MASK
	.align		4
.L_25:
        /*0038*/ 	.byte	0x03, 0x50
        /*003a*/ 	.short	0x0000


	//----- nvinfo : EIATTR_MAXREG_COUNT
	.align		4
        /*003c*/ 	.byte	0x03, 0x1b
        /*003e*/ 	.short	0x00ff


	//----- nvinfo : EIATTR_MERCURY_ISA_VERSION
	.align		4
        /*0040*/ 	.byte	0x03, 0x5f
        /*0042*/ 	.short	0x0101


	//----- nvinfo : EIATTR_VRC_CTA_INIT_COUNT
	.align		4
        /*0044*/ 	.byte	0x02, 0x4a
	.zero		1
	.zero		1


	//----- nvinfo : EIATTR_EXIT_INSTR_OFFSETS
	.align		4
        /*0048*/ 	.byte	0x04, 0x1c
        /*004a*/ 	.short	(.L_27 - .L_26)


	//   ....[0]....
.L_26:
        /*004c*/ 	.word	0x00000010


	//----- nvinfo : EIATTR_CBANK_PARAM_SIZE
	.align		4
.L_27:
        /*0050*/ 	.byte	0x03, 0x19
        /*0052*/ 	.short	0x0018


	//----- nvinfo : EIATTR_PARAM_CBANK
	.align		4
        /*0054*/ 	.byte	0x04, 0x0a
        /*0056*/ 	.short	(.L_29 - .L_28)
	.align		4
.L_28:
        /*0058*/ 	.word	index@(.nv.constant0._Z38add_shared_memory_and_2d_thread_blocksiPdS_)
        /*005c*/ 	.short	0x0380
        /*005e*/ 	.short	0x0018


	//----- nvinfo : EIATTR_SW_WAR
	.align		4
.L_29:
        /*0060*/ 	.byte	0x04, 0x36
        /*0062*/ 	.short	(.L_31 - .L_30)
.L_30:
        /*0064*/ 	.word	0x00000008
.L_31:


//--------------------- .nv.info._Z20add_2d_thread_blocksiPdS_ --------------------------
	.section	.nv.info._Z20add_2d_thread_blocksiPdS_,"",@"SHT_CUDA_INFO"
	.sectionflags	@""
	.align	4


	//----- nvinfo : EIATTR_CUDA_API_VERSION
	.align		4
        /*0000*/ 	.byte	0x04, 0x37
        /*0002*/ 	.short	(.L_33 - .L_32)
.L_32:
        /*0004*/ 	.word	0x00000082


	//----- nvinfo : EIATTR_KPARAM_INFO
	.align		4
.L_33:
        /*0008*/ 	.byte	0x04, 0x17
        /*000a*/ 	.short	(.L_35 - .L_34)
.L_34:
        /*000c*/ 	.word	0x00000000
        /*0010*/ 	.short	0x0002
        /*0012*/ 	.short	0x0010
        /*0014*/ 	.byte	0x00, 0xf5, 0x21, 0x00


	//----- nvinfo : EIATTR_KPARAM_INFO
	.align		4
.L_35:
        /*0018*/ 	.byte	0x04, 0x17
        /*001a*/ 	.short	(.L_37 - .L_36)
.L_36:
        /*001c*/ 	.word	0x00000000
        /*0020*/ 	.short	0x0001
        /*0022*/ 	.short	0x0008
        /*0024*/ 	.byte	0x00, 0xf5, 0x21, 0x00


	//----- nvinfo : EIATTR_KPARAM_INFO
	.align		4
.L_37:
        /*0028*/ 	.byte	0x04, 0x17
        /*002a*/ 	.short	(.L_39 - .L_38)
.L_38:
        /*002c*/ 	.word	0x00000000
        /*0030*/ 	.short	0x0000
        /*0032*/ 	.short	0x0000
        /*0034*/ 	.byte	0x00, 0xf0, 0x11, 0x00


	//----- nvinfo : EIATTR_SPARSE_MMA_MASK
	.align		4
.L_39:
        /*0038*/ 	.byte	0x03, 0x50
        /*003a*/ 	.short	0x0000


	//----- nvinfo : EIATTR_MAXREG_COUNT
	.align		4
        /*003c*/ 	.byte	0x03, 0x1b
        /*003e*/ 	.short	0x00ff


	//----- nvinfo : EIATTR_MERCURY_ISA_VERSION
	.align		4
        /*0040*/ 	.byte	0x03, 0x5f
        /*0042*/ 	.short	0x0101


	//----- nvinfo : EIATTR_VRC_CTA_INIT_COUNT
	.align		4
        /*0044*/ 	.byte	0x02, 0x4a
	.zero		1
	.zero		1


	//----- nvinfo : EIATTR_EXIT_INSTR_OFFSETS
	.align		4
        /*0048*/ 	.byte	0x04, 0x1c
        /*004a*/ 	.short	(.L_41 - .L_40)


	//   ....[0]....
.L_40:
        /*004c*/ 	.word	0x00000010


	//----- nvinfo : EIATTR_CBANK_PARAM_SIZE
	.align		4
.L_41:
        /*0050*/ 	.byte	0x03, 0x19
        /*0052*/ 	.short	0x0018


	//----- nvinfo : EIATTR_PARAM_CBANK
	.align		4
        /*0054*/ 	.byte	0x04, 0x0a
        /*0056*/ 	.short	(.L_43 - .L_42)
	.align		4
.L_42:
        /*0058*/ 	.word	index@(.nv.constant0._Z20add_2d_thread_blocksiPdS_)
        /*005c*/ 	.short	0x0380
        /*005e*/ 	.short	0x0018


	//----- nvinfo : EIATTR_SW_WAR
	.align		4
.L_43:
        /*0060*/ 	.byte	0x04, 0x36
        /*0062*/ 	.short	(.L_45 - .L_44)
.L_44:
        /*0064*/ 	.word	0x00000008
.L_45:


//--------------------- .nv.info._Z17add_shared_memoryiPdS_ --------------------------
	.section	.nv.info._Z17add_shared_memoryiPdS_,"",@"SHT_CUDA_INFO"
	.sectionflags	@""
	.align	4


	//----- nvinfo : EIATTR_CUDA_API_VERSION
	.align		4
        /*0000*/ 	.byte	0x04, 0x37
        /*0002*/ 	.short	(.L_47 - .L_46)
.L_46:
        /*0004*/ 	.word	0x00000082


	//----- nvinfo : EIATTR_KPARAM_INFO
	.align		4
.L_47:
        /*0008*/ 	.byte	0x04, 0x17
        /*000a*/ 	.short	(.L_49 - .L_48)
.L_48:
        /*000c*/ 	.word	0x00000000
        /*0010*/ 	.short	0x0002
        /*0012*/ 	.short	0x0010
        /*0014*/ 	.byte	0x00, 0xf5, 0x21, 0x00


	//----- nvinfo : EIATTR_KPARAM_INFO
	.align		4
.L_49:
        /*0018*/ 	.byte	0x04, 0x17
        /*001a*/ 	.short	(.L_51 - .L_50)
.L_50:
        /*001c*/ 	.word	0x00000000
        /*0020*/ 	.short	0x0001
        /*0022*/ 	.short	0x0008
        /*0024*/ 	.byte	0x00, 0xf5, 0x21, 0x00


	//----- nvinfo : EIATTR_KPARAM_INFO
	.align		4
.L_51:
        /*0028*/ 	.byte	0x04, 0x17
        /*002a*/ 	.short	(.L_53 - .L_52)
.L_52:
        /*002c*/ 	.word	0x00000000
        /*0030*/ 	.short	0x0000
        /*0032*/ 	.short	0x0000
        /*0034*/ 	.byte	0x00, 0xf0, 0x11, 0x00


	//----- nvinfo : EIATTR_SPARSE_MMA_MASK
	.align		4
.L_53:
        /*0038*/ 	.byte	0x03, 0x50
        /*003a*/ 	.short	0x0000


	//----- nvinfo : EIATTR_MAXREG_COUNT
	.align		4
        /*003c*/ 	.byte	0x03, 0x1b
        /*003e*/ 	.short	0x00ff


	//----- nvinfo : EIATTR_NUM_BARRIERS
	.align		4
        /*0040*/ 	.byte	0x02, 0x4c
        /*0042*/ 	.byte	0x01
	.zero		1


	//----- nvinfo : EIATTR_MERCURY_ISA_VERSION
	.align		4
        /*0044*/ 	.byte	0x03, 0x5f
        /*0046*/ 	.short	0x0101


	//----- nvinfo : EIATTR_VRC_CTA_INIT_COUNT
	.align		4
        /*0048*/ 	.byte	0x02, 0x4a
	.zero		1
	.zero		1


	//----- nvinfo : EIATTR_EXIT_INSTR_OFFSETS
	.align		4
        /*004c*/ 	.byte	0x04, 0x1c
        /*004e*/ 	.short	(.L_55 - .L_54)


	//   ....[0]....
.L_54:
        /*0050*/ 	.word	0x000002f0


	//----- nvinfo : EIATTR_CBANK_PARAM_SIZE
	.align		4
.L_55:
        /*0054*/ 	.byte	0x03, 0x19
        /*0056*/ 	.short	0x0018


	//----- nvinfo : EIATTR_PARAM_CBANK
	.align		4
        /*0058*/ 	.byte	0x04, 0x0a
        /*005a*/ 	.short	(.L_57 - .L_56)
	.align		4
.L_56:
        /*005c*/ 	.word	index@(.nv.constant0._Z17add_shared_memoryiPdS_)
        /*0060*/ 	.short	0x0380
        /*0062*/ 	.short	0x0018


	//----- nvinfo : EIATTR_SW_WAR
	.align		4
.L_57:
        /*0064*/ 	.byte	0x04, 0x36
        /*0066*/ 	.short	(.L_59 - .L_58)
.L_58:
        /*0068*/ 	.word	0x00000008
.L_59:


//--------------------- .nv.callgraph             --------------------------
	.section	.nv.callgraph,"",@"SHT_CUDA_CALLGRAPH"
	.align	4
	.sectionentsize	8
	.align		4
        /*0000*/ 	.word	0x00000000
	.align		4
        /*0004*/ 	.word	0xffffffff
	.align		4
        /*0008*/ 	.word	0x00000000
	.align		4
        /*000c*/ 	.word	0xfffffffe
	.align		4
        /*0010*/ 	.word	0x00000000
	.align		4
        /*0014*/ 	.word	0xfffffffd
	.align		4
        /*0018*/ 	.word	0x00000000
	.align		4
        /*001c*/ 	.word	0xfffffffc


//--------------------- .text._Z38add_shared_memory_and_2d_thread_blocksiPdS_ --------------------------
	.section	.text._Z38add_shared_memory_and_2d_thread_blocksiPdS_,"ax",@progbits
	.align	128
        .global         _Z38add_shared_memory_and_2d_thread_blocksiPdS_
        .type           _Z38add_shared_memory_and_2d_thread_blocksiPdS_,@function
        .size           _Z38add_shared_memory_and_2d_thread_blocksiPdS_,(.L_x_3 - _Z38add_shared_memory_and_2d_thread_blocksiPdS_)
        .other          _Z38add_shared_memory_and_2d_thread_blocksiPdS_,@"STO_CUDA_ENTRY STV_DEFAULT"
_Z38add_shared_memory_and_2d_thread_blocksiPdS_:
.text._Z38add_shared_memory_and_2d_thread_blocksiPdS_:
[----:B------:R-:W-:Y:S01]  /*0000*/  LDC R1, c[0x0][0x37c] ;  /* 0x0000df00ff017b82 */ /* 0x000fe20000000800 */
[----:B------:R-:W-:Y:S05]  /*0010*/  EXIT ;  /* 0x000000000000794d */ /* 0x000fea0003800000 */
.L_x_0:
[----:B------:R-:W-:-:S00]  /*0020*/  BRA `(.L_x_0) ;  /* 0xfffffffc00fc7947 */ /* 0x000fc0000383ffff */
[----:B------:R-:W-:-:S00]  /*0030*/  NOP ;  /* 0x0000000000007918 */ /* 0x000fc00000000000 */
        /* <DEDUP_REMOVED lines=12> */
.L_x_3:


//--------------------- .text._Z20add_2d_thread_blocksiPdS_ --------------------------
	.section	.text._Z20add_2d_thread_blocksiPdS_,"ax",@progbits
	.align	128
        .global         _Z20add_2d_thread_blocksiPdS_
        .type           _Z20add_2d_thread_blocksiPdS_,@function
        .size           _Z20add_2d_thread_blocksiPdS_,(.L_x_4 - _Z20add_2d_thread_blocksiPdS_)
        .other          _Z20add_2d_thread_blocksiPdS_,@"STO_CUDA_ENTRY STV_DEFAULT"
_Z20add_2d_thread_blocksiPdS_:
.text._Z20add_2d_thread_blocksiPdS_:
[----:B------:R-:W-:Y:S01]  /*0000*/  LDC R1, c[0x0][0x37c] ;  /* 0x0000df00ff017b82 */ /* 0x000fe20000000800 */
[----:B------:R-:W-:Y:S05]  /*0010*/  EXIT ;  /* 0x000000000000794d */ /* 0x000fea0003800000 */
.L_x_1:
        /* <DEDUP_REMOVED lines=14> */
.L_x_4:


//--------------------- .text._Z17add_shared_memoryiPdS_ --------------------------
	.section	.text._Z17add_shared_memoryiPdS_,"ax",@progbits
	.align	128
        .global         _Z17add_shared_memoryiPdS_
        .type           _Z17add_shared_memoryiPdS_,@function
        .size           _Z17add_shared_memoryiPdS_,(.L_x_5 - _Z17add_shared_memoryiPdS_)
        .other          _Z17add_shared_memoryiPdS_,@"STO_CUDA_ENTRY STV_DEFAULT"
_Z17add_shared_memoryiPdS_:
.text._Z17add_shared_memoryiPdS_:
[----:B------:R-:W-:Y:S01]  /*0000*/  LDC R1, c[0x0][0x37c] ;  /* 0x0000df00ff017b82 */ /* 0x000fe20000000800 */
[----:B------:R-:W0:Y:S07]  /*0010*/  S2R R0, SR_TID.X ;  /* 0x0000000000007919 */ /* 0x000e2e0000002100 */
[----:B------:R-:W1:Y:S01]  /*0020*/  LDC.64 R4, c[0x0][0x388] ;  /* 0x0000e200ff047b82 */ /* 0x000e620000000a00 */
[----:B------:R-:W0:Y:S01]  /*0030*/  LDCU UR4, c[0x0][0x360] ;  /* 0x00006c00ff0477ac */ /* 0x000e220008000800 */
[----:B------:R-:W0:Y:S01]  /*0040*/  S2R R7, SR_CTAID.X ;  /* 0x0000000000077919 */ /* 0x000e220000002500 */
[----:B------:R-:W2:Y:S05]  /*0050*/  LDCU.64 UR6, c[0x0][0x358] ;  /* 0x00006b00ff0677ac */ /* 0x000eaa0008000a00 */
[----:B------:R-:W3:Y:S08]  /*0060*/  LDC.64 R2, c[0x0][0x390] ;  /* 0x0000e400ff027b82 */ /* 0x000ef00000000a00 */
[----:B------:R-:W4:Y:S01]  /*0070*/  LDC R8, c[0x0][0x380] ;  /* 0x0000e000ff087b82 */ /* 0x000f220000000800 */
[----:B0-----:R-:W-:-:S04]  /*0080*/  IMAD R0, R7, UR4, R0 ;  /* 0x0000000407007c24 */ /* 0x001fc8000f8e0200 */
[----:B-1----:R-:W-:-:S04]  /*0090*/  IMAD.WIDE R4, R0, 0x8, R4 ;  /* 0x0000000800047825 */ /* 0x002fc800078e0204 */
[----:B---3--:R-:W-:Y:S02]  /*00a0*/  IMAD.WIDE R2, R0, 0x8, R2 ;  /* 0x0000000800027825 */ /* 0x008fe400078e0202 */
[----:B--2---:R-:W2:Y:S04]  /*00b0*/  LDG.E.64 R4, desc[UR6][R4.64] ;  /* 0x0000000604047981 */ /* 0x004ea8000c1e1b00 */
[----:B------:R-:W3:Y:S01]  /*00c0*/  LDG.E.64 R6, desc[UR6][R2.64] ;  /* 0x0000000602067981 */ /* 0x000ee2000c1e1b00 */
[----:B----4-:R-:W-:Y:S01]  /*00d0*/  VIMNMX R8, PT, PT, R8, 0x24, PT ;  /* 0x0000002408087848 */ /* 0x010fe20003fe0100 */
[----:B------:R-:W0:Y:S01]  /*00e0*/  S2UR UR5, SR_CgaCtaId ;  /* 0x00000000000579c3 */ /* 0x000e220000008800 */
[----:B------:R-:W-:Y:S01]  /*00f0*/  IABS R14, R0 ;  /* 0x00000000000e7213 */ /* 0x000fe20000000000 */
[----:B------:R-:W-:Y:S01]  /*0100*/  UMOV UR4, 0x400 ;  /* 0x0000040000047882 */ /* 0x000fe20000000000 */
[----:B------:R-:W-:-:S02]  /*0110*/  IABS R12, R8 ;  /* 0x00000008000c7213 */ /* 0x000fc40000000000 */
[----:B------:R-:W-:Y:S02]  /*0120*/  IABS R15, R8 ;  /* 0x00000008000f7213 */ /* 0x000fe40000000000 */
[----:B------:R-:W1:Y:S01]  /*0130*/  I2F.RP R9, R12 ;  /* 0x0000000c00097306 */ /* 0x000e620000209400 */
[----:B------:R-:W-:-:S07]  /*0140*/  ISETP.GE.AND P2, PT, R0, RZ, PT ;  /* 0x000000ff0000720c */ /* 0x000fce0003f46270 */
[----:B-1----:R-:W1:Y:S01]  /*0150*/  MUFU.RCP R9, R9 ;  /* 0x0000000900097308 */ /* 0x002e620000001000 */
[----:B0-----:R-:W-:Y:S01]  /*0160*/  ULEA UR4, UR5, UR4, 0x18 ;  /* 0x0000000405047291 */ /* 0x001fe2000f8ec0ff */
[----:B-1----:R-:W-:Y:S02]  /*0170*/  VIADD R10, R9, 0xffffffe ;  /* 0x0ffffffe090a7836 */ /* 0x002fe40000000000 */
[----:B------:R-:W-:-:S04]  /*0180*/  IMAD.MOV R9, RZ, RZ, -R15 ;  /* 0x000000ffff097224 */ /* 0x000fc800078e0a0f */
[----:B------:R0:W1:Y:S02]  /*0190*/  F2I.FTZ.U32.TRUNC.NTZ R11, R10 ;  /* 0x0000000a000b7305 */ /* 0x000064000021f000 */
[----:B0-----:R-:W-:Y:S02]  /*01a0*/  HFMA2 R10, -RZ, RZ, 0, 0 ;  /* 0x00000000ff0a7431 */ /* 0x001fe400000001ff */
[----:B-1----:R-:W-:-:S04]  /*01b0*/  IMAD.MOV R13, RZ, RZ, -R11 ;  /* 0x000000ffff0d7224 */ /* 0x002fc800078e0a0b */
[----:B------:R-:W-:-:S04]  /*01c0*/  IMAD R13, R13, R12, RZ ;  /* 0x0000000c0d0d7224 */ /* 0x000fc800078e02ff */
[----:B------:R-:W-:-:S06]  /*01d0*/  IMAD.HI.U32 R11, R11, R13, R10 ;  /* 0x0000000d0b0b7227 */ /* 0x000fcc00078e000a */
[----:B------:R-:W-:-:S04]  /*01e0*/  IMAD.HI.U32 R11, R11, R14, RZ ;  /* 0x0000000e0b0b7227 */ /* 0x000fc800078e00ff */
[----:B------:R-:W-:-:S05]  /*01f0*/  IMAD R11, R11, R9, R14 ;  /* 0x000000090b0b7224 */ /* 0x000fca00078e020e */
[----:B------:R-:W-:-:S13]  /*0200*/  ISETP.GT.U32.AND P0, PT, R12, R11, PT ;  /* 0x0000000b0c00720c */ /* 0x000fda0003f04070 */
[----:B------:R-:W-:Y:S02]  /*0210*/  @!P0 IADD3 R11, PT, PT, R11, -R12, RZ ;  /* 0x8000000c0b0b8210 */ /* 0x000fe40007ffe0ff */
[----:B------:R-:W-:Y:S02]  /*0220*/  ISETP.NE.AND P0, PT, R8, RZ, PT ;  /* 0x000000ff0800720c */ /* 0x000fe40003f05270 */
[----:B------:R-:W-:-:S13]  /*0230*/  ISETP.GT.U32.AND P1, PT, R12, R11, PT ;  /* 0x0000000b0c00720c */ /* 0x000fda0003f24070 */
[----:B------:R-:W-:-:S05]  /*0240*/  @!P1 IMAD.IADD R11, R11, 0x1, -R12 ;  /* 0x000000010b0b9824 */ /* 0x000fca00078e0a0c */
[----:B------:R-:W-:Y:S02]  /*0250*/  @!P2 IADD3 R11, PT, PT, -R11, RZ, RZ ;  /* 0x000000ff0b0ba210 */ /* 0x000fe40007ffe1ff */
[----:B------:R-:W-:-:S04]  /*0260*/  @!P0 LOP3.LUT R11, RZ, R8, RZ, 0x33, !PT ;  /* 0x00000008ff0b8212 */ /* 0x000fc800078e33ff */
[----:B------:R-:W-:-:S05]  /*0270*/  LEA R11, R11, UR4, 0x3 ;  /* 0x000000040b0b7c11 */ /* 0x000fca000f8e18ff */
[----:B------:R-:W-:Y:S01]  /*0280*/  IMAD R13, R8, 0x8, R11 ;  /* 0x00000008080d7824 */ /* 0x000fe200078e020b */
[----:B--2---:R-:W-:Y:S01]  /*0290*/  STS.64 [R11], R4 ;  /* 0x000000040b007388 */ /* 0x004fe20000000a00 */
[----:B---3--:R-:W-:-:S07]  /*02a0*/  DADD R6, R4, R6 ;  /* 0x0000000004067229 */ /* 0x008fce0000000006 */
[----:B------:R-:W-:Y:S01]  /*02b0*/  STS.64 [R13], R6 ;  /* 0x000000060d007388 */ /* 0x000fe20000000a00 */
[----:B------:R-:W-:Y:S06]  /*02c0*/  BAR.SYNC.DEFER_BLOCKING 0x0 ;  /* 0x0000000000007b1d */ /* 0x000fec0000010000 */
[----:B------:R-:W0:Y:S04]  /*02d0*/  LDS.64 R8, [R13] ;  /* 0x000000000d087984 */ /* 0x000e280000000a00 */
[----:B0-----:R-:W-:Y:S01]  /*02e0*/  STG.E.64 desc[UR6][R2.64], R8 ;  /* 0x0000000802007986 */ /* 0x001fe2000c101b06 */
[----:B------:R-:W-:Y:S05]  /*02f0*/  EXIT ;  /* 0x000000000000794d */ /* 0x000fea0003800000 */
.L_x_2:
        /* <DEDUP_REMOVED lines=16> */
.L_x_5:


//--------------------- .nv.shared._Z38add_shared_memory_and_2d_thread_blocksiPdS_ --------------------------
	.section	.nv.shared._Z38add_shared_memory_and_2d_thread_blocksiPdS_,"aw",@nobits
	.sectionflags	@""
	.align	16
	.zero		1024


//--------------------- .nv.shared.reserved.0     --------------------------
	.section	.nv.shared.reserved.0,"aw",@nobits
	.weak		__nv_reservedSMEM_offset_0_alias
	.size		__nv_reservedSMEM_offset_0_alias, 0, 64
	.other		__nv_reservedSMEM_offset_0_alias,@"STO_CUDA_RESERVED_SHARED STV_DEFAULT"
__nv_reservedSMEM_offset_0_alias:
	.zero		0
	.zero		64


//--------------------- .nv.shared._Z20add_2d_thread_blocksiPdS_ --------------------------
	.section	.nv.shared._Z20add_2d_thread_blocksiPdS_,"aw",@nobits
	.sectionflags	@""
	.align	16
	.zero		1024


//--------------------- .nv.shared._Z17add_shared_memoryiPdS_ --------------------------
	.section	.nv.shared._Z17add_shared_memoryiPdS_,"aw",@nobits
	.sectionflags	@""
	.align	16
	.zero		1024


//--------------------- .nv.constant0._Z38add_shared_memory_and_2d_thread_blocksiPdS_ --------------------------
	.section	.nv.constant0._Z38add_shared_memory_and_2d_thread_blocksiPdS_,"a",@progbits
	.sectionflags	@""
	.align	4
.nv.constant0._Z38add_shared_memory_and_2d_thread_blocksiPdS_:
	.zero		920


//--------------------- .nv.constant0._Z20add_2d_thread_blocksiPdS_ --------------------------
	.section	.nv.constant0._Z20add_2d_thread_blocksiPdS_,"a",@progbits
	.sectionflags	@""
	.align	4
.nv.constant0._Z20add_2d_thread_blocksiPdS_:
	.zero		920


//--------------------- .nv.constant0._Z17add_shared_memoryiPdS_ --------------------------
	.section	.nv.constant0._Z17add_shared_memoryiPdS_,"a",@progbits
	.sectionflags	@""
	.align	4
.nv.constant0._Z17add_shared_memoryiPdS_:
	.zero		920


//--------------------- SYMBOLS --------------------------

	.type		.nv.reservedSmem.offset0,@object
	.size		.nv.reservedSmem.offset0,0x4
	.type		.nv.reservedSmem.cap,@object
	.size		.nv.reservedSmem.cap,0x4
